//
// Generated by NVIDIA NVVM Compiler
//
// Compiler Build ID: CL-36424714
// Cuda compilation tools, release 13.0, V13.0.88
// Based on NVVM 20.0.0
//

.version 9.0
.target sm_100
.address_size 64

	// .globl	_Z12MatAddKernel6MatrixS_S_

.visible .entry _Z12MatAddKernel6MatrixS_S_(
	.param .align 8 .b8 _Z12MatAddKernel6MatrixS_S__param_0[16],
	.param .align 8 .b8 _Z12MatAddKernel6MatrixS_S__param_1[16],
	.param .align 8 .b8 _Z12MatAddKernel6MatrixS_S__param_2[16]
)
{
	.reg .pred 	%p<4>;
	.reg .b32 	%r<22>;
	.reg .b32 	%f<4>;
	.reg .b64 	%rd<13>;

	ld.param.v2.u32 	{%r10, %r11}, [_Z12MatAddKernel6MatrixS_S__param_0];
	ld.param.u64 	%rd3, [_Z12MatAddKernel6MatrixS_S__param_2+8];
	ld.param.u64 	%rd2, [_Z12MatAddKernel6MatrixS_S__param_1+8];
	ld.param.u64 	%rd1, [_Z12MatAddKernel6MatrixS_S__param_0+8];
	ld.param.v2.u32 	{%r6, %r7}, [_Z12MatAddKernel6MatrixS_S__param_1];
	ld.param.v2.u32 	{%r8, %r9}, [_Z12MatAddKernel6MatrixS_S__param_2];
	mov.u32 	%r12, %ctaid.x;
	mov.u32 	%r13, %ntid.x;
	mov.u32 	%r14, %tid.x;
	mad.lo.s32 	%r2, %r12, %r13, %r14;
	mov.u32 	%r15, %ctaid.y;
	mov.u32 	%r16, %ntid.y;
	mov.u32 	%r17, %tid.y;
	mad.lo.s32 	%r18, %r15, %r16, %r17;
	setp.ge.s32 	%p1, %r2, %r11;
	setp.ge.s32 	%p2, %r18, %r10;
	or.pred  	%p3, %p1, %p2;
	@%p3 bra 	$L__BB0_2;
	cvta.to.global.u64 	%rd4, %rd3;
	cvta.to.global.u64 	%rd5, %rd2;
	cvta.to.global.u64 	%rd6, %rd1;
	mad.lo.s32 	%r19, %r11, %r18, %r2;
	mul.wide.s32 	%rd7, %r19, 4;
	add.s64 	%rd8, %rd6, %rd7;
	ld.global.f32 	%f1, [%rd8];
	mad.lo.s32 	%r20, %r7, %r18, %r2;
	mul.wide.s32 	%rd9, %r20, 4;
	add.s64 	%rd10, %rd5, %rd9;
	ld.global.f32 	%f2, [%rd10];
	add.f32 	%f3, %f1, %f2;
	mad.lo.s32 	%r21, %r9, %r18, %r2;
	mul.wide.s32 	%rd11, %r21, 4;
	add.s64 	%rd12, %rd4, %rd11;
	st.global.f32 	[%rd12], %f3;
$L__BB0_2:
	ret;

}


// ===== COMPILED SASS (sm_100) =====

	.target	sm_100

	.elftype	@"ET_EXEC"


//--------------------- .note.nv.tkinfo           --------------------------
	.section	.note.nv.tkinfo,"",@"SHT_NOTE"
	.sectionflags	@"SHF_NOTE_NV_TKINFO"
	.tkinfo
        /*0018*/ 	.word	0x00000002
        /*0030*/ 	.string	""
        /*0030*/ 	.string	"ptxas"
        /*0030*/ 	.string	"Cuda compilation tools, release 13.0, V13.0.88"
        /*0030*/ 	.string	"Build cuda_13.0.r13.0/compiler.36424714_0"
        /*0030*/ 	.string	"-arch sm_100 -m 64 "



//--------------------- .note.nv.cuinfo           --------------------------
	.section	.note.nv.cuinfo,"",@"SHT_NOTE"
	.sectionflags	@"SHF_NOTE_NV_CUINFO"
        /*0018*/ 	.short	0x0002
        /*001a*/ 	.short	0x0064
        /*001c*/ 	.short	0x0082
	.zero		2


//--------------------- .nv.info                  --------------------------
	.section	.nv.info,"",@"SHT_CUDA_INFO"
	.align	4


	//----- nvinfo : EIATTR_REGCOUNT
	.align		4
        /*0000*/ 	.byte	0x04, 0x2f
        /*0002*/ 	.short	(.L_1 - .L_0)
	.align		4
.L_0:
        /*0004*/ 	.word	index@(_Z12MatAddKernel6MatrixS_S_)
        /*0008*/ 	.word	0x0000000e


	//----- nvinfo : EIATTR_FRAME_SIZE
	.align		4
.L_1:
        /*000c*/ 	.byte	0x04, 0x11
        /*000e*/ 	.short	(.L_3 - .L_2)
	.align		4
.L_2:
        /*0010*/ 	.word	index@(_Z12MatAddKernel6MatrixS_S_)
        /*0014*/ 	.word	0x00000000


	//----- nvinfo : EIATTR_MIN_STACK_SIZE
	.align		4
.L_3:
        /*0018*/ 	.byte	0x04, 0x12
        /*001a*/ 	.short	(.L_5 - .L_4)
	.align		4
.L_4:
        /*001c*/ 	.word	index@(_Z12MatAddKernel6MatrixS_S_)
        /*0020*/ 	.word	0x00000000
.L_5:


//--------------------- .nv.compat                --------------------------
	.section	.nv.compat,"",@"SHT_CUDA_COMPAT_INFO"
	.align	4
        /*0000*/ 	.byte	0x02, 0x09, 0x00, 0x00, 0x02, 0x02, 0x01, 0x00, 0x02, 0x05, 0x05, 0x00, 0x03, 0x07, 0x01, 0x01
        /*0010*/ 	.byte	0x02, 0x03, 0x00, 0x00, 0x02, 0x06, 0x01, 0x00, 0x04, 0x0b, 0x08, 0x00, 0x09, 0x00, 0x00, 0x00
        /*0020*/ 	.byte	0x00, 0x00, 0x00, 0x00


//--------------------- .nv.info._Z12MatAddKernel6MatrixS_S_ --------------------------
	.section	.nv.info._Z12MatAddKernel6MatrixS_S_,"",@"SHT_CUDA_INFO"
	.sectionflags	@""
	.align	4


	//----- nvinfo : EIATTR_CUDA_API_VERSION
	.align		4
        /*0000*/ 	.byte	0x04, 0x37
        /*0002*/ 	.short	(.L_7 - .L_6)
.L_6:
        /*0004*/ 	.word	0x00000082


	//----- nvinfo : EIATTR_KPARAM_INFO
	.align		4
.L_7:
        /*0008*/ 	.byte	0x04, 0x17
        /*000a*/ 	.short	(.L_9 - .L_8)
.L_8:
        /*000c*/ 	.word	0x00000000
        /*0010*/ 	.short	0x0002
        /*0012*/ 	.short	0x0020
        /*0014*/ 	.byte	0x00, 0xf0, 0x41, 0x00


	//----- nvinfo : EIATTR_KPARAM_INFO
	.align		4
.L_9:
        /*0018*/ 	.byte	0x04, 0x17
        /*001a*/ 	.short	(.L_11 - .L_10)
.L_10:
        /*001c*/ 	.word	0x00000000
        /*0020*/ 	.short	0x0001
        /*0022*/ 	.short	0x0010
        /*0024*/ 	.byte	0x00, 0xf0, 0x41, 0x00


	//----- nvinfo : EIATTR_KPARAM_INFO
	.align		4
.L_11:
        /*0028*/ 	.byte	0x04, 0x17
        /*002a*/ 	.short	(.L_13 - .L_12)
.L_12:
        /*002c*/ 	.word	0x00000000
        /*0030*/ 	.short	0x0000
        /*0032*/ 	.short	0x0000
        /*0034*/ 	.byte	0x00, 0xf0, 0x41, 0x00


	//----- nvinfo : EIATTR_SPARSE_MMA_MASK
	.align		4
.L_13:
        /*0038*/ 	.byte	0x03, 0x50
        /*003a*/ 	.short	0x0000


	//----- nvinfo : EIATTR_MAXREG_COUNT
	.align		4
        /*003c*/ 	.byte	0x03, 0x1b
        /*003e*/ 	.short	0x00ff


	//----- nvinfo : EIATTR_MERCURY_ISA_VERSION
	.align		4
        /*0040*/ 	.byte	0x03, 0x5f
        /*0042*/ 	.short	0x0101


	//----- nvinfo : EIATTR_VRC_CTA_INIT_COUNT
	.align		4
        /*0044*/ 	.byte	0x02, 0x4a
	.zero		1
	.zero		1


	//----- nvinfo : EIATTR_EXIT_INSTR_OFFSETS
	.align		4
        /*0048*/ 	.byte	0x04, 0x1c
        /*004a*/ 	.short	(.L_15 - .L_14)


	//   ....[0]....
.L_14:
        /*004c*/ 	.word	0x000000c0


	//   ....[1]....
        /*0050*/ 	.word	0x000001d0


	//----- nvinfo : EIATTR_CBANK_PARAM_SIZE
	.align		4
.L_15:
        /*0054*/ 	.byte	0x03, 0x19
        /*0056*/ 	.short	0x0030


	//----- nvinfo : EIATTR_PARAM_CBANK
	.align		4
        /*0058*/ 	.byte	0x04, 0x0a
        /*005a*/ 	.short	(.L_17 - .L_16)
	.align		4
.L_16:
        /*005c*/ 	.word	index@(.nv.constant0._Z12MatAddKernel6MatrixS_S_)
        /*0060*/ 	.short	0x0380
        /*0062*/ 	.short	0x0030


	//----- nvinfo : EIATTR_SW_WAR
	.align		4
.L_17:
        /*0064*/ 	.byte	0x04, 0x36
        /*0066*/ 	.short	(.L_19 - .L_18)
.L_18:
        /*0068*/ 	.word	0x00000008
.L_19:


//--------------------- .nv.callgraph             --------------------------
	.section	.nv.callgraph,"",@"SHT_CUDA_CALLGRAPH"
	.align	4
	.sectionentsize	8
	.align		4
        /*0000*/ 	.word	0x00000000
	.align		4
        /*0004*/ 	.word	0xffffffff
	.align		4
        /*0008*/ 	.word	0x00000000
	.align		4
        /*000c*/ 	.word	0xfffffffe
	.align		4
        /*0010*/ 	.word	0x00000000
	.align		4
        /*0014*/ 	.word	0xfffffffd
	.align		4
        /*0018*/ 	.word	0x00000000
	.align		4
        /*001c*/ 	.word	0xfffffffc


//--------------------- .text._Z12MatAddKernel6MatrixS_S_ --------------------------
	.section	.text._Z12MatAddKernel6MatrixS_S_,"ax",@progbits
	.align	128
        .global         _Z12MatAddKernel6MatrixS_S_
        .type           _Z12MatAddKernel6MatrixS_S_,@function
        .size           _Z12MatAddKernel6MatrixS_S_,(.L_x_1 - _Z12MatAddKernel6MatrixS_S_)
        .other          _Z12MatAddKernel6MatrixS_S_,@"STO_CUDA_ENTRY STV_DEFAULT"
_Z12MatAddKernel6MatrixS_S_:
.text._Z12MatAddKernel6MatrixS_S_:
[----:B------:R-:W-:Y:S01]  /*0000*/  LDC R1, c[0x0][0x37c] ;  /* 0x0000df00ff017b82 */ /* 0x000fe20000000800 */
[----:B------:R-:W0:Y:S07]  /*0010*/  S2R R2, SR_TID.Y ;  /* 0x0000000000027919 */ /* 0x000e2e0000002200 */
[----:B------:R-:W1:Y:S01]  /*0020*/  LDC R0, c[0x0][0x360] ;  /* 0x0000d800ff007b82 */ /* 0x000e620000000800 */
[----:B------:R-:W2:Y:S01]  /*0030*/  LDCU.64 UR6, c[0x0][0x380] ;  /* 0x00007000ff0677ac */ /* 0x000ea20008000a00 */
[----:B------:R-:W1:Y:S06]  /*0040*/  S2R R3, SR_TID.X ;  /* 0x0000000000037919 */ /* 0x000e6c0000002100 */
[----:B------:R-:W0:Y:S08]  /*0050*/  S2UR UR5, SR_CTAID.Y ;  /* 0x00000000000579c3 */ /* 0x000e300000002600 */
[----:B------:R-:W0:Y:S08]  /*0060*/  LDC R9, c[0x0][0x364] ;  /* 0x0000d900ff097b82 */ /* 0x000e300000000800 */
[----:B------:R-:W1:Y:S01]  /*0070*/  S2UR UR4, SR_CTAID.X ;  /* 0x00000000000479c3 */ /* 0x000e620000002500 */
[----:B0-----:R-:W-:-:S05]  /*0080*/  IMAD R9, R9, UR5, R2 ;  /* 0x0000000509097c24 */ /* 0x001fca000f8e0202 */
[----:B--2---:R-:W-:Y:S01]  /*0090*/  ISETP.GE.AND P0, PT, R9, UR6, PT ;  /* 0x0000000609007c0c */ /* 0x004fe2000bf06270 */
[----:B-1----:R-:W-:-:S05]  /*00a0*/  IMAD R0, R0, UR4, R3 ;  /* 0x0000000400007c24 */ /* 0x002fca000f8e0203 */
[----:B------:R-:W-:-:S13]  /*00b0*/  ISETP.GE.OR P0, PT, R0, UR7, P0 ;  /* 0x0000000700007c0c */ /* 0x000fda0008706670 */
[----:B------:R-:W-:Y:S05]  /*00c0*/  @P0 EXIT ;  /* 0x000000000000094d */ /* 0x000fea0003800000 */
[----:B------:R-:W0:Y:S01]  /*00d0*/  LDC.64 R2, c[0x0][0x388] ;  /* 0x0000e200ff027b82 */ /* 0x000e220000000a00 */
[----:B------:R-:W1:Y:S01]  /*00e0*/  LDCU UR6, c[0x0][0x394] ;  /* 0x00007280ff0677ac */ /* 0x000e620008000800 */
[C-C-:B------:R-:W-:Y:S01]  /*00f0*/  IMAD R7, R9.reuse, UR7, R0.reuse ;  /* 0x0000000709077c24 */ /* 0x140fe2000f8e0200 */
[----:B------:R-:W2:Y:S05]  /*0100*/  LDCU.64 UR4, c[0x0][0x358] ;  /* 0x00006b00ff0477ac */ /* 0x000eaa0008000a00 */
[----:B------:R-:W3:Y:S01]  /*0110*/  LDC.64 R4, c[0x0][0x398] ;  /* 0x0000e600ff047b82 */ /* 0x000ee20000000a00 */
[----:B-1----:R-:W-:Y:S01]  /*0120*/  IMAD R11, R9, UR6, R0 ;  /* 0x00000006090b7c24 */ /* 0x002fe2000f8e0200 */
[----:B------:R-:W1:Y:S01]  /*0130*/  LDCU UR6, c[0x0][0x3a4] ;  /* 0x00007480ff0677ac */ /* 0x000e620008000800 */
[----:B0-----:R-:W-:-:S05]  /*0140*/  IMAD.WIDE R2, R7, 0x4, R2 ;  /* 0x0000000407027825 */ /* 0x001fca00078e0202 */
[----:B------:R-:W0:Y:S01]  /*0150*/  LDC.64 R6, c[0x0][0x3a8] ;  /* 0x0000ea00ff067b82 */ /* 0x000e220000000a00 */
[----:B--2---:R-:W2:Y:S01]  /*0160*/  LDG.E R2, desc[UR4][R2.64] ;  /* 0x0000000402027981 */ /* 0x004ea2000c1e1900 */
[----:B---3--:R-:W-:-:S06]  /*0170*/  IMAD.WIDE R4, R11, 0x4, R4 ;  /* 0x000000040b047825 */ /* 0x008fcc00078e0204 */
[----:B------:R-:W2:Y:S01]  /*0180*/  LDG.E R5, desc[UR4][R4.64] ;  /* 0x0000000404057981 */ /* 0x000ea2000c1e1900 */
[----:B-1----:R-:W-:-:S04]  /*0190*/  IMAD R9, R9, UR6, R0 ;  /* 0x0000000609097c24 */ /* 0x002fc8000f8e0200 */
[----:B0-----:R-:W-:-:S04]  /*01a0*/  IMAD.WIDE R6, R9, 0x4, R6 ;  /* 0x0000000409067825 */ /* 0x001fc800078e0206 */
[----:B--2---:R-:W-:-:S05]  /*01b0*/  FADD R9, R2, R5 ;  /* 0x0000000502097221 */ /* 0x004fca0000000000 */
[----:B------:R-:W-:Y:S01]  /*01c0*/  STG.E desc[UR4][R6.64], R9 ;  /* 0x0000000906007986 */ /* 0x000fe2000c101904 */
[----:B------:R-:W-:Y:S05]  /*01d0*/  EXIT ;  /* 0x000000000000794d */ /* 0x000fea0003800000 */
.L_x_0:
[----:B------:R-:W-:-:S00]  /*01e0*/  BRA `(.L_x_0) ;  /* 0xfffffffc00fc7947 */ /* 0x000fc0000383ffff */
[----:B------:R-:W-:-:S00]  /*01f0*/  NOP ;  /* 0x0000000000007918 */ /* 0x000fc00000000000 */
        /* <DEDUP_REMOVED lines=8> */
.L_x_1:


//--------------------- .nv.shared.reserved.0     --------------------------
	.section	.nv.shared.reserved.0,"aw",@nobits
	.weak		__nv_reservedSMEM_offset_0_alias
	.size		__nv_reservedSMEM_offset_0_alias, 0, 64
	.other		__nv_reservedSMEM_offset_0_alias,@"STO_CUDA_RESERVED_SHARED STV_DEFAULT"
__nv_reservedSMEM_offset_0_alias:
	.zero		0
	.zero		64


//--------------------- .nv.constant0._Z12MatAddKernel6MatrixS_S_ --------------------------
	.section	.nv.constant0._Z12MatAddKernel6MatrixS_S_,"a",@progbits
	.sectionflags	@""
	.align	4
.nv.constant0._Z12MatAddKernel6MatrixS_S_:
	.zero		944


//--------------------- SYMBOLS --------------------------

	.type		.nv.reservedSmem.offset0,@object
	.size		.nv.reservedSmem.offset0,0x4
